	.headerflags	@"EF_CUDA_TEXMODE_UNIFIED EF_CUDA_64BIT_ADDRESS EF_CUDA_ACCELERATORS EF_CUDA_SM90 EF_CUDA_VIRTUAL_SM(EF_CUDA_SM90)"
	.elftype	@"ET_EXEC"


//--------------------- .nv.info                  --------------------------
	.section	.nv.info,"",@"SHT_CUDA_INFO"
	.align	4


	//----- nvinfo : EIATTR_REGCOUNT
	.align		4
        /*0000*/ 	.byte	0x04, 0x2f
        /*0002*/ 	.short	(.L_3 - .L_2)
	.align		4
.L_2:
        /*0004*/ 	.word	index@(triton_poi_fused__native_batch_norm_legit_no_training_relu_24)
        /*0008*/ 	.word	0x00000013


	//----- nvinfo : EIATTR_MIN_STACK_SIZE
	.align		4
.L_3:
        /*000c*/ 	.byte	0x04, 0x12
        /*000e*/ 	.short	(.L_5 - .L_4)
	.align		4
.L_4:
        /*0010*/ 	.word	index@(triton_poi_fused__native_batch_norm_legit_no_training_relu_24)
        /*0014*/ 	.word	0x00000000


	//----- nvinfo : EIATTR_FRAME_SIZE
	.align		4
.L_5:
        /*0018*/ 	.byte	0x04, 0x11
        /*001a*/ 	.short	(.L_7 - .L_6)
	.align		4
.L_6:
        /*001c*/ 	.word	index@(triton_poi_fused__native_batch_norm_legit_no_training_relu_24)
        /*0020*/ 	.word	0x00000000


	//----- nvinfo : EIATTR_MIN_STACK_SIZE
	.align		4
.L_7:
        /*0024*/ 	.byte	0x04, 0x12
        /*0026*/ 	.short	(.L_9 - .L_8)
	.align		4
.L_8:
        /*0028*/ 	.word	index@(triton_poi_fused__native_batch_norm_legit_no_training_relu_24)
        /*002c*/ 	.word	0x00000000
.L_9:


//--------------------- .nv.info.triton_poi_fused__native_batch_norm_legit_no_training_relu_24 --------------------------
	.section	.nv.info.triton_poi_fused__native_batch_norm_legit_no_training_relu_24,"",@"SHT_CUDA_INFO"
	.sectionflags	@""
	.align	4


	//----- nvinfo : EIATTR_CUDA_API_VERSION
	.align		4
        /*0000*/ 	.byte	0x04, 0x37
        /*0002*/ 	.short	(.L_11 - .L_10)
.L_10:
        /*0004*/ 	.word	0x0000007c


	//----- nvinfo : EIATTR_KPARAM_INFO
	.align		4
.L_11:
        /*0008*/ 	.byte	0x04, 0x17
        /*000a*/ 	.short	(.L_13 - .L_12)
.L_12:
        /*000c*/ 	.word	0x00000000
        /*0010*/ 	.short	0x0006
        /*0012*/ 	.short	0x0030
        /*0014*/ 	.byte	0x00, 0xf0, 0x11, 0x00


	//----- nvinfo : EIATTR_KPARAM_INFO
	.align		4
.L_13:
        /*0018*/ 	.byte	0x04, 0x17
        /*001a*/ 	.short	(.L_15 - .L_14)
.L_14:
        /*001c*/ 	.word	0x00000000
        /*0020*/ 	.short	0x0005
        /*0022*/ 	.short	0x0028
        /*0024*/ 	.byte	0x00, 0xf4, 0x21, 0x00


	//----- nvinfo : EIATTR_KPARAM_INFO
	.align		4
.L_15:
        /*0028*/ 	.byte	0x04, 0x17
        /*002a*/ 	.short	(.L_17 - .L_16)
.L_16:
        /*002c*/ 	.word	0x00000000
        /*0030*/ 	.short	0x0004
        /*0032*/ 	.short	0x0020
        /*0034*/ 	.byte	0x00, 0xf4, 0x21, 0x00


	//----- nvinfo : EIATTR_KPARAM_INFO
	.align		4
.L_17:
        /*0038*/ 	.byte	0x04, 0x17
        /*003a*/ 	.short	(.L_19 - .L_18)
.L_18:
        /*003c*/ 	.word	0x00000000
        /*0040*/ 	.short	0x0003
        /*0042*/ 	.short	0x0018
        /*0044*/ 	.byte	0x00, 0xf4, 0x21, 0x00


	//----- nvinfo : EIATTR_KPARAM_INFO
	.align		4
.L_19:
        /*0048*/ 	.byte	0x04, 0x17
        /*004a*/ 	.short	(.L_21 - .L_20)
.L_20:
        /*004c*/ 	.word	0x00000000
        /*0050*/ 	.short	0x0002
        /*0052*/ 	.short	0x0010
        /*0054*/ 	.byte	0x00, 0xf4, 0x21, 0x00


	//----- nvinfo : EIATTR_KPARAM_INFO
	.align		4
.L_21:
        /*0058*/ 	.byte	0x04, 0x17
        /*005a*/ 	.short	(.L_23 - .L_22)
.L_22:
        /*005c*/ 	.word	0x00000000
        /*0060*/ 	.short	0x0001
        /*0062*/ 	.short	0x0008
        /*0064*/ 	.byte	0x00, 0xf4, 0x21, 0x00


	//----- nvinfo : EIATTR_KPARAM_INFO
	.align		4
.L_23:
        /*0068*/ 	.byte	0x04, 0x17
        /*006a*/ 	.short	(.L_25 - .L_24)
.L_24:
        /*006c*/ 	.word	0x00000000
        /*0070*/ 	.short	0x0000
        /*0072*/ 	.short	0x0000
        /*0074*/ 	.byte	0x00, 0xf4, 0x21, 0x00


	//----- nvinfo : EIATTR_SPARSE_MMA_MASK
	.align		4
.L_25:
        /*0078*/ 	.byte	0x03, 0x50
        /*007a*/ 	.short	0x0000


	//----- nvinfo : EIATTR_MAXREG_COUNT
	.align		4
        /*007c*/ 	.byte	0x03, 0x1b
        /*007e*/ 	.short	0x00ff


	//----- nvinfo : EIATTR_EXIT_INSTR_OFFSETS
	.align		4
        /*0080*/ 	.byte	0x04, 0x1c
        /*0082*/ 	.short	(.L_27 - .L_26)


	//   ....[0]....
.L_26:
        /*0084*/ 	.word	0x00000400


	//----- nvinfo : EIATTR_REQNTID
	.align		4
.L_27:
        /*0088*/ 	.byte	0x04, 0x10
        /*008a*/ 	.short	(.L_29 - .L_28)
.L_28:
        /*008c*/ 	.word	0x00000080
        /*0090*/ 	.word	0x00000001
        /*0094*/ 	.word	0x00000001


	//----- nvinfo : EIATTR_CBANK_PARAM_SIZE
	.align		4
.L_29:
        /*0098*/ 	.byte	0x03, 0x19
        /*009a*/ 	.short	0x0034


	//----- nvinfo : EIATTR_PARAM_CBANK
	.align		4
        /*009c*/ 	.byte	0x04, 0x0a
        /*009e*/ 	.short	(.L_31 - .L_30)
	.align		4
.L_30:
        /*00a0*/ 	.word	index@(.nv.constant0.triton_poi_fused__native_batch_norm_legit_no_training_relu_24)
        /*00a4*/ 	.short	0x0210
        /*00a6*/ 	.short	0x0034


	//----- nvinfo : EIATTR_SW_WAR
	.align		4
.L_31:
        /*00a8*/ 	.byte	0x04, 0x36
        /*00aa*/ 	.short	(.L_33 - .L_32)
.L_32:
        /*00ac*/ 	.word	0x00000008
.L_33:


//--------------------- .nv.callgraph             --------------------------
	.section	.nv.callgraph,"",@"SHT_CUDA_CALLGRAPH"
	.align	4
	.sectionentsize	8
	.align		4
        /*0000*/ 	.word	0x00000000
	.align		4
        /*0004*/ 	.word	0xffffffff
	.align		4
        /*0008*/ 	.word	0x00000000
	.align		4
        /*000c*/ 	.word	0xfffffffe
	.align		4
        /*0010*/ 	.word	0x00000000
	.align		4
        /*0014*/ 	.word	0xfffffffd
	.align		4
        /*0018*/ 	.word	0x00000000
	.align		4
        /*001c*/ 	.word	0xfffffffc


//--------------------- .nv.constant4             --------------------------
	.section	.nv.constant4,"a",@progbits
	.align	8
	.align		8
.nv.constant4:
        /*0000*/ 	.dword	_$_str
	.align		8
        /*0008*/ 	.dword	_$_str_$_2


//--------------------- .text.triton_poi_fused__native_batch_norm_legit_no_training_relu_24 --------------------------
	.section	.text.triton_poi_fused__native_batch_norm_legit_no_training_relu_24,"ax",@progbits
	.align	128
        .global         triton_poi_fused__native_batch_norm_legit_no_training_relu_24
        .type           triton_poi_fused__native_batch_norm_legit_no_training_relu_24,@function
        .size           triton_poi_fused__native_batch_norm_legit_no_training_relu_24,(.L_x_1 - triton_poi_fused__native_batch_norm_legit_no_training_relu_24)
        .other          triton_poi_fused__native_batch_norm_legit_no_training_relu_24,@"STO_CUDA_ENTRY STV_DEFAULT"
triton_poi_fused__native_batch_norm_legit_no_training_relu_24:
.text.triton_poi_fused__native_batch_norm_legit_no_training_relu_24:
[----:B------:R-:W-:Y:S01]  /*0000*/  LDC R1, c[0x0][0x28] ;  /* 0x00000a00ff017b82 */ /* 0x000fe20000000800 */
[----:B------:R-:W1:Y:S07]  /*0010*/  S2R R0, SR_TID.X ;  /* 0x0000000000007919 */ /* 0x000e6e0000002100 */
[----:B------:R-:W2:Y:S01]  /*0020*/  LDC.64 R10, c[0x0][0x220] ;  /* 0x00008800ff0a7b82 */ /* 0x000ea20000000a00 */
[----:B------:R-:W-:Y:S01]  /*0030*/  ULDC.64 UR4, c[0x0][0x208] ;  /* 0x0000820000047ab9 */ /* 0x000fe20000000a00 */
[----:B------:R-:W3:Y:S06]  /*0040*/  S2R R5, SR_CTAID.X ;  /* 0x0000000000057919 */ /* 0x000eec0000002500 */
[----:B------:R-:W4:Y:S08]  /*0050*/  LDC.64 R8, c[0x0][0x218] ;  /* 0x00008600ff087b82 */ /* 0x000f300000000a00 */
[----:B------:R-:W5:Y:S08]  /*0060*/  LDC.64 R14, c[0x0][0x230] ;  /* 0x00008c00ff0e7b82 */ /* 0x000f700000000a00 */
[----:B------:R-:W4:Y:S01]  /*0070*/  LDC.64 R12, c[0x0][0x228] ;  /* 0x00008a00ff0c7b82 */ /* 0x000f220000000a00 */
[----:B-1----:R-:W-:-:S02]  /*0080*/  SHF.L.U32 R0, R0, 0x2, RZ ;  /* 0x0000000200007819 */ /* 0x002fc400000006ff */
[----:B---3--:R-:W-:Y:S02]  /*0090*/  SHF.R.S32.HI R3, RZ, 0x16, R5 ;  /* 0x00000016ff037819 */ /* 0x008fe40000011405 */
[----:B------:R-:W-:Y:S02]  /*00a0*/  LOP3.LUT R0, R0, 0x1fc, RZ, 0xc0, !PT ;  /* 0x000001fc00007812 */ /* 0x000fe400078ec0ff */
[----:B------:R-:W-:Y:S02]  /*00b0*/  SGXT R3, R3, 0x1 ;  /* 0x000000010303781a */ /* 0x000fe40000000200 */
[----:B------:R-:W-:Y:S02]  /*00c0*/  LEA R0, R5, R0, 0x9 ;  /* 0x0000000005007211 */ /* 0x000fe400078e48ff */
[----:B------:R-:W1:Y:S02]  /*00d0*/  LDC.64 R4, c[0x0][0x210] ;  /* 0x00008400ff047b82 */ /* 0x000e640000000a00 */
[----:B------:R-:W-:-:S04]  /*00e0*/  LEA.HI R3, R3, R0, RZ, 0x4 ;  /* 0x0000000003037211 */ /* 0x000fc800078f20ff */
[--C-:B------:R-:W-:Y:S02]  /*00f0*/  SHF.R.S32.HI R2, RZ, 0x4, R3.reuse ;  /* 0x00000004ff027819 */ /* 0x100fe40000011403 */
[----:B------:R-:W-:-:S04]  /*0100*/  SHF.R.S32.HI R3, RZ, 0x1f, R3 ;  /* 0x0000001fff037819 */ /* 0x000fc80000011403 */
[----:B------:R-:W-:-:S04]  /*0110*/  LEA.HI R3, R3, R2, RZ, 0xa ;  /* 0x0000000203037211 */ /* 0x000fc800078f50ff */
[----:B------:R-:W-:-:S04]  /*0120*/  LOP3.LUT R3, R3, 0xfffffc00, RZ, 0xc0, !PT ;  /* 0xfffffc0003037812 */ /* 0x000fc800078ec0ff */
[----:B------:R-:W-:-:S05]  /*0130*/  IADD3 R3, R2, -R3, RZ ;  /* 0x8000000302037210 */ /* 0x000fca0007ffe0ff */
[----:B--2---:R-:W-:-:S06]  /*0140*/  IMAD.WIDE R10, R3, 0x4, R10 ;  /* 0x00000004030a7825 */ /* 0x004fcc00078e020a */
[----:B------:R-:W2:Y:S01]  /*0150*/  LDG.E.EL R10, desc[UR4][R10.64] ;  /* 0x000000040a0a7981 */ /* 0x000ea2000c2e1900 */
[----:B-1----:R-:W-:-:S04]  /*0160*/  IMAD.WIDE R4, R0, 0x4, R4 ;  /* 0x0000000400047825 */ /* 0x002fc800078e0204 */
[C---:B----4-:R-:W-:Y:S02]  /*0170*/  IMAD.WIDE R8, R3.reuse, 0x4, R8 ;  /* 0x0000000403087825 */ /* 0x050fe400078e0208 */
[----:B------:R-:W3:Y:S02]  /*0180*/  LDG.E.128 R4, desc[UR4][R4.64] ;  /* 0x0000000404047981 */ /* 0x000ee4000c1e1d00 */
[C---:B-----5:R-:W-:Y:S02]  /*0190*/  IMAD.WIDE R14, R3.reuse, 0x4, R14 ;  /* 0x00000004030e7825 */ /* 0x060fe400078e020e */
[----:B------:R1:W3:Y:S02]  /*01a0*/  LDG.E.EL R2, desc[UR4][R8.64] ;  /* 0x0000000408027981 */ /* 0x0002e4000c2e1900 */
[----:B0-----:R-:W-:Y:S02]  /*01b0*/  IMAD.WIDE R12, R3, 0x4, R12 ;  /* 0x00000004030c7825 */ /* 0x001fe400078e020c */
[----:B------:R-:W4:Y:S04]  /*01c0*/  LDG.E.EL R14, desc[UR4][R14.64] ;  /* 0x000000040e0e7981 */ /* 0x000f28000c2e1900 */
[----:B------:R0:W4:Y:S01]  /*01d0*/  LDG.E.EL R3, desc[UR4][R12.64] ;  /* 0x000000040c037981 */ /* 0x000122000c2e1900 */
[----:B------:R-:W-:Y:S01]  /*01e0*/  HFMA2.MMA R16, -RZ, RZ, 1.625, 0 ;  /* 0x3e800000ff107435 */ /* 0x000fe200000001ff */
[----:B-1----:R-:W1:Y:S02]  /*01f0*/  LDC.64 R8, c[0x0][0x238] ;  /* 0x00008e00ff087b82 */ /* 0x002e640000000a00 */
[----:B-1----:R-:W-:-:S04]  /*0200*/  IMAD.WIDE R8, R0, 0x4, R8 ;  /* 0x0000000400087825 */ /* 0x002fc800078e0208 */
[----:B--2---:R-:W-:-:S04]  /*0210*/  FADD R10, R10, 9.9999997473787516356e-06 ;  /* 0x3727c5ac0a0a7421 */ /* 0x004fc80000000000 */
[----:B------:R-:W1:Y:S02]  /*0220*/  MUFU.SQRT R11, R10 ;  /* 0x0000000a000b7308 */ /* 0x000e640000002000 */
[C---:B-1----:R-:W-:Y:S02]  /*0230*/  FSETP.GT.AND P0, PT, R11.reuse, 8.50705917302346158658e+37, PT ;  /* 0x7e8000000b00780b */ /* 0x042fe40003f04000 */
[----:B------:R-:W-:-:S11]  /*0240*/  FSETP.GEU.AND P1, PT, R11, 1.175494350822287508e-38, PT ;  /* 0x008000000b00780b */ /* 0x000fd60003f2e000 */
[----:B------:R-:W-:-:S04]  /*0250*/  @P0 FMUL R11, R11, 0.25 ;  /* 0x3e8000000b0b0820 */ /* 0x000fc80000400000 */
[----:B------:R-:W-:-:S06]  /*0260*/  @!P1 FMUL R11, R11, 16777216 ;  /* 0x4b8000000b0b9820 */ /* 0x000fcc0000400000 */
[----:B------:R-:W1:Y:S01]  /*0270*/  MUFU.RCP R11, R11 ;  /* 0x0000000b000b7308 */ /* 0x000e620000001000 */
[----:B0-----:R-:W-:Y:S01]  /*0280*/  FSEL R12, R16, 1, P0 ;  /* 0x3f800000100c7808 */ /* 0x001fe20000000000 */
[----:B---3--:R-:W-:-:S04]  /*0290*/  FADD R13, R4, -R2 ;  /* 0x80000002040d7221 */ /* 0x008fc80000000000 */
[----:B------:R-:W-:Y:S01]  /*02a0*/  @!P1 FMUL R12, R12, 16777216 ;  /* 0x4b8000000c0c9820 */ /* 0x000fe20000400000 */
[--C-:B------:R-:W-:Y:S01]  /*02b0*/  FADD R5, R5, -R2.reuse ;  /* 0x8000000205057221 */ /* 0x100fe20000000000 */
[--C-:B------:R-:W-:Y:S01]  /*02c0*/  FADD R15, R6, -R2.reuse ;  /* 0x80000002060f7221 */ /* 0x100fe20000000000 */
[----:B------:R-:W-:Y:S01]  /*02d0*/  FADD R7, R7, -R2 ;  /* 0x8000000207077221 */ /* 0x000fe20000000000 */
[----:B-1----:R-:W-:-:S04]  /*02e0*/  FMUL R12, R11, R12 ;  /* 0x0000000c0b0c7220 */ /* 0x002fc80000400000 */
[C---:B------:R-:W-:Y:S01]  /*02f0*/  FMUL R13, R12.reuse, R13 ;  /* 0x0000000d0c0d7220 */ /* 0x040fe20000400000 */
[C---:B------:R-:W-:Y:S01]  /*0300*/  FMUL R5, R12.reuse, R5 ;  /* 0x000000050c057220 */ /* 0x040fe20000400000 */
[C---:B------:R-:W-:Y:S01]  /*0310*/  FMUL R15, R12.reuse, R15 ;  /* 0x0000000f0c0f7220 */ /* 0x040fe20000400000 */
[----:B------:R-:W-:Y:S01]  /*0320*/  FMUL R7, R12, R7 ;  /* 0x000000070c077220 */ /* 0x000fe20000400000 */
[C-C-:B----4-:R-:W-:Y:S01]  /*0330*/  FFMA R13, R3.reuse, R13, R14.reuse ;  /* 0x0000000d030d7223 */ /* 0x150fe2000000000e */
[C-C-:B------:R-:W-:Y:S01]  /*0340*/  FFMA R5, R3.reuse, R5, R14.reuse ;  /* 0x0000000503057223 */ /* 0x140fe2000000000e */
[C-C-:B------:R-:W-:Y:S01]  /*0350*/  FFMA R15, R3.reuse, R15, R14.reuse ;  /* 0x0000000f030f7223 */ /* 0x140fe2000000000e */
[----:B------:R-:W-:Y:S02]  /*0360*/  FFMA R7, R3, R7, R14 ;  /* 0x0000000703077223 */ /* 0x000fe4000000000e */
[----:B------:R-:W-:Y:S02]  /*0370*/  FSETP.GEU.AND P3, PT, R13, RZ, PT ;  /* 0x000000ff0d00720b */ /* 0x000fe40003f6e000 */
[----:B------:R-:W-:-:S02]  /*0380*/  FSETP.GEU.AND P2, PT, R5, RZ, PT ;  /* 0x000000ff0500720b */ /* 0x000fc40003f4e000 */
[----:B------:R-:W-:Y:S02]  /*0390*/  FSETP.GEU.AND P1, PT, R15, RZ, PT ;  /* 0x000000ff0f00720b */ /* 0x000fe40003f2e000 */
[----:B------:R-:W-:Y:S02]  /*03a0*/  FSETP.GEU.AND P0, PT, R7, RZ, PT ;  /* 0x000000ff0700720b */ /* 0x000fe40003f0e000 */
[----:B------:R-:W-:Y:S02]  /*03b0*/  SEL R4, R13, RZ, P3 ;  /* 0x000000ff0d047207 */ /* 0x000fe40001800000 */
[----:B------:R-:W-:Y:S02]  /*03c0*/  SEL R5, R5, RZ, P2 ;  /* 0x000000ff05057207 */ /* 0x000fe40001000000 */
[----:B------:R-:W-:Y:S02]  /*03d0*/  SEL R6, R15, RZ, P1 ;  /* 0x000000ff0f067207 */ /* 0x000fe40000800000 */
[----:B------:R-:W-:-:S05]  /*03e0*/  SEL R7, R7, RZ, P0 ;  /* 0x000000ff07077207 */ /* 0x000fca0000000000 */
[----:B------:R-:W-:Y:S01]  /*03f0*/  STG.E.128 desc[UR4][R8.64], R4 ;  /* 0x0000000408007986 */ /* 0x000fe2000c101d04 */
[----:B------:R-:W-:Y:S05]  /*0400*/  EXIT ;  /* 0x000000000000794d */ /* 0x000fea0003800000 */
.L_x_0:
[----:B------:R-:W-:-:S00]  /*0410*/  BRA `(.L_x_0) ;  /* 0xfffffffc00fc7947 */ /* 0x000fc0000383ffff */
[----:B------:R-:W-:-:S00]  /*0420*/  NOP ;  /* 0x0000000000007918 */ /* 0x000fc00000000000 */
        /* <DEDUP_REMOVED lines=13> */
.L_x_1:


//--------------------- .nv.global.init           --------------------------
	.section	.nv.global.init,"aw",@progbits
.nv.global.init:
	.type		_$_str,@object
	.size		_$_str,(_$_str_$_2 - _$_str)
_$_str:
        /*0000*/ 	.byte	0x5f, 0x5f, 0x43, 0x55, 0x44, 0x41, 0x5f, 0x46, 0x54, 0x5a, 0x00
	.type		_$_str_$_2,@object
	.size		_$_str_$_2,(.L_1 - _$_str_$_2)
_$_str_$_2:
        /*000b*/ 	.byte	0x5f, 0x5f, 0x43, 0x55, 0x44, 0x41, 0x5f, 0x50, 0x52, 0x45, 0x43, 0x5f, 0x53, 0x51, 0x52, 0x54
        /*001b*/ 	.byte	0x00
.L_1:


//--------------------- .nv.constant0.triton_poi_fused__native_batch_norm_legit_no_training_relu_24 --------------------------
	.section	.nv.constant0.triton_poi_fused__native_batch_norm_legit_no_training_relu_24,"a",@progbits
	.sectionflags	@""
	.align	4
.nv.constant0.triton_poi_fused__native_batch_norm_legit_no_training_relu_24:
	.zero		580
